	.headerflags	@"EF_CUDA_TEXMODE_UNIFIED EF_CUDA_64BIT_ADDRESS EF_CUDA_ACCELERATORS EF_CUDA_SM90 EF_CUDA_VIRTUAL_SM(EF_CUDA_SM90)"
	.elftype	@"ET_EXEC"


//--------------------- .nv.info                  --------------------------
	.section	.nv.info,"",@"SHT_CUDA_INFO"
	.align	4


	//----- nvinfo : EIATTR_REGCOUNT
	.align		4
        /*0000*/ 	.byte	0x04, 0x2f
        /*0002*/ 	.short	(.L_3 - .L_2)
	.align		4
.L_2:
        /*0004*/ 	.word	index@(triton_poi_fused__native_batch_norm_legit_no_training_convolution_relu_91)
        /*0008*/ 	.word	0x00000016


	//----- nvinfo : EIATTR_MIN_STACK_SIZE
	.align		4
.L_3:
        /*000c*/ 	.byte	0x04, 0x12
        /*000e*/ 	.short	(.L_5 - .L_4)
	.align		4
.L_4:
        /*0010*/ 	.word	index@(triton_poi_fused__native_batch_norm_legit_no_training_convolution_relu_91)
        /*0014*/ 	.word	0x00000000


	//----- nvinfo : EIATTR_FRAME_SIZE
	.align		4
.L_5:
        /*0018*/ 	.byte	0x04, 0x11
        /*001a*/ 	.short	(.L_7 - .L_6)
	.align		4
.L_6:
        /*001c*/ 	.word	index@(triton_poi_fused__native_batch_norm_legit_no_training_convolution_relu_91)
        /*0020*/ 	.word	0x00000000


	//----- nvinfo : EIATTR_MIN_STACK_SIZE
	.align		4
.L_7:
        /*0024*/ 	.byte	0x04, 0x12
        /*0026*/ 	.short	(.L_9 - .L_8)
	.align		4
.L_8:
        /*0028*/ 	.word	index@(triton_poi_fused__native_batch_norm_legit_no_training_convolution_relu_91)
        /*002c*/ 	.word	0x00000000
.L_9:


//--------------------- .nv.info.triton_poi_fused__native_batch_norm_legit_no_training_convolution_relu_91 --------------------------
	.section	.nv.info.triton_poi_fused__native_batch_norm_legit_no_training_convolution_relu_91,"",@"SHT_CUDA_INFO"
	.sectionflags	@""
	.align	4


	//----- nvinfo : EIATTR_CUDA_API_VERSION
	.align		4
        /*0000*/ 	.byte	0x04, 0x37
        /*0002*/ 	.short	(.L_11 - .L_10)
.L_10:
        /*0004*/ 	.word	0x0000007c


	//----- nvinfo : EIATTR_KPARAM_INFO
	.align		4
.L_11:
        /*0008*/ 	.byte	0x04, 0x17
        /*000a*/ 	.short	(.L_13 - .L_12)
.L_12:
        /*000c*/ 	.word	0x00000000
        /*0010*/ 	.short	0x0007
        /*0012*/ 	.short	0x0038
        /*0014*/ 	.byte	0x00, 0xf0, 0x11, 0x00


	//----- nvinfo : EIATTR_KPARAM_INFO
	.align		4
.L_13:
        /*0018*/ 	.byte	0x04, 0x17
        /*001a*/ 	.short	(.L_15 - .L_14)
.L_14:
        /*001c*/ 	.word	0x00000000
        /*0020*/ 	.short	0x0006
        /*0022*/ 	.short	0x0030
        /*0024*/ 	.byte	0x00, 0xf4, 0x21, 0x00


	//----- nvinfo : EIATTR_KPARAM_INFO
	.align		4
.L_15:
        /*0028*/ 	.byte	0x04, 0x17
        /*002a*/ 	.short	(.L_17 - .L_16)
.L_16:
        /*002c*/ 	.word	0x00000000
        /*0030*/ 	.short	0x0005
        /*0032*/ 	.short	0x0028
        /*0034*/ 	.byte	0x00, 0xf4, 0x21, 0x00


	//----- nvinfo : EIATTR_KPARAM_INFO
	.align		4
.L_17:
        /*0038*/ 	.byte	0x04, 0x17
        /*003a*/ 	.short	(.L_19 - .L_18)
.L_18:
        /*003c*/ 	.word	0x00000000
        /*0040*/ 	.short	0x0004
        /*0042*/ 	.short	0x0020
        /*0044*/ 	.byte	0x00, 0xf4, 0x21, 0x00


	//----- nvinfo : EIATTR_KPARAM_INFO
	.align		4
.L_19:
        /*0048*/ 	.byte	0x04, 0x17
        /*004a*/ 	.short	(.L_21 - .L_20)
.L_20:
        /*004c*/ 	.word	0x00000000
        /*0050*/ 	.short	0x0003
        /*0052*/ 	.short	0x0018
        /*0054*/ 	.byte	0x00, 0xf4, 0x21, 0x00


	//----- nvinfo : EIATTR_KPARAM_INFO
	.align		4
.L_21:
        /*0058*/ 	.byte	0x04, 0x17
        /*005a*/ 	.short	(.L_23 - .L_22)
.L_22:
        /*005c*/ 	.word	0x00000000
        /*0060*/ 	.short	0x0002
        /*0062*/ 	.short	0x0010
        /*0064*/ 	.byte	0x00, 0xf4, 0x21, 0x00


	//----- nvinfo : EIATTR_KPARAM_INFO
	.align		4
.L_23:
        /*0068*/ 	.byte	0x04, 0x17
        /*006a*/ 	.short	(.L_25 - .L_24)
.L_24:
        /*006c*/ 	.word	0x00000000
        /*0070*/ 	.short	0x0001
        /*0072*/ 	.short	0x0008
        /*0074*/ 	.byte	0x00, 0xf4, 0x21, 0x00


	//----- nvinfo : EIATTR_KPARAM_INFO
	.align		4
.L_25:
        /*0078*/ 	.byte	0x04, 0x17
        /*007a*/ 	.short	(.L_27 - .L_26)
.L_26:
        /*007c*/ 	.word	0x00000000
        /*0080*/ 	.short	0x0000
        /*0082*/ 	.short	0x0000
        /*0084*/ 	.byte	0x00, 0xf4, 0x21, 0x00


	//----- nvinfo : EIATTR_SPARSE_MMA_MASK
	.align		4
.L_27:
        /*0088*/ 	.byte	0x03, 0x50
        /*008a*/ 	.short	0x0000


	//----- nvinfo : EIATTR_MAXREG_COUNT
	.align		4
        /*008c*/ 	.byte	0x03, 0x1b
        /*008e*/ 	.short	0x00ff


	//----- nvinfo : EIATTR_EXIT_INSTR_OFFSETS
	.align		4
        /*0090*/ 	.byte	0x04, 0x1c
        /*0092*/ 	.short	(.L_29 - .L_28)


	//   ....[0]....
.L_28:
        /*0094*/ 	.word	0x000003c0


	//----- nvinfo : EIATTR_REQNTID
	.align		4
.L_29:
        /*0098*/ 	.byte	0x04, 0x10
        /*009a*/ 	.short	(.L_31 - .L_30)
.L_30:
        /*009c*/ 	.word	0x00000080
        /*00a0*/ 	.word	0x00000001
        /*00a4*/ 	.word	0x00000001


	//----- nvinfo : EIATTR_CBANK_PARAM_SIZE
	.align		4
.L_31:
        /*00a8*/ 	.byte	0x03, 0x19
        /*00aa*/ 	.short	0x003c


	//----- nvinfo : EIATTR_PARAM_CBANK
	.align		4
        /*00ac*/ 	.byte	0x04, 0x0a
        /*00ae*/ 	.short	(.L_33 - .L_32)
	.align		4
.L_32:
        /*00b0*/ 	.word	index@(.nv.constant0.triton_poi_fused__native_batch_norm_legit_no_training_convolution_relu_91)
        /*00b4*/ 	.short	0x0210
        /*00b6*/ 	.short	0x003c


	//----- nvinfo : EIATTR_SW_WAR
	.align		4
.L_33:
        /*00b8*/ 	.byte	0x04, 0x36
        /*00ba*/ 	.short	(.L_35 - .L_34)
.L_34:
        /*00bc*/ 	.word	0x00000008
.L_35:


//--------------------- .nv.callgraph             --------------------------
	.section	.nv.callgraph,"",@"SHT_CUDA_CALLGRAPH"
	.align	4
	.sectionentsize	8
	.align		4
        /*0000*/ 	.word	0x00000000
	.align		4
        /*0004*/ 	.word	0xffffffff
	.align		4
        /*0008*/ 	.word	0x00000000
	.align		4
        /*000c*/ 	.word	0xfffffffe
	.align		4
        /*0010*/ 	.word	0x00000000
	.align		4
        /*0014*/ 	.word	0xfffffffd
	.align		4
        /*0018*/ 	.word	0x00000000
	.align		4
        /*001c*/ 	.word	0xfffffffc


//--------------------- .nv.constant4             --------------------------
	.section	.nv.constant4,"a",@progbits
	.align	8
	.align		8
.nv.constant4:
        /*0000*/ 	.dword	_$_str
	.align		8
        /*0008*/ 	.dword	_$_str_$_2


//--------------------- .text.triton_poi_fused__native_batch_norm_legit_no_training_convolution_relu_91 --------------------------
	.section	.text.triton_poi_fused__native_batch_norm_legit_no_training_convolution_relu_91,"ax",@progbits
	.align	128
        .global         triton_poi_fused__native_batch_norm_legit_no_training_convolution_relu_91
        .type           triton_poi_fused__native_batch_norm_legit_no_training_convolution_relu_91,@function
        .size           triton_poi_fused__native_batch_norm_legit_no_training_convolution_relu_91,(.L_x_1 - triton_poi_fused__native_batch_norm_legit_no_training_convolution_relu_91)
        .other          triton_poi_fused__native_batch_norm_legit_no_training_convolution_relu_91,@"STO_CUDA_ENTRY STV_DEFAULT"
triton_poi_fused__native_batch_norm_legit_no_training_convolution_relu_91:
.text.triton_poi_fused__native_batch_norm_legit_no_training_convolution_relu_91:
[----:B------:R-:W-:Y:S01]  /*0000*/  LDC R1, c[0x0][0x28] ;  /* 0x00000a00ff017b82 */ /* 0x000fe20000000800 */
[----:B------:R-:W1:Y:S07]  /*0010*/  S2R R0, SR_TID.X ;  /* 0x0000000000007919 */ /* 0x000e6e0000002100 */
[----:B------:R-:W2:Y:S01]  /*0020*/  LDC.64 R14, c[0x0][0x228] ;  /* 0x00008a00ff0e7b82 */ /* 0x000ea20000000a00 */
[----:B------:R-:W-:Y:S01]  /*0030*/  ULDC.64 UR4, c[0x0][0x208] ;  /* 0x0000820000047ab9 */ /* 0x000fe20000000a00 */
[----:B------:R-:W3:Y:S06]  /*0040*/  S2R R5, SR_CTAID.X ;  /* 0x0000000000057919 */ /* 0x000eec0000002500 */
[----:B------:R-:W4:Y:S08]  /*0050*/  LDC.64 R10, c[0x0][0x218] ;  /* 0x00008600ff0a7b82 */ /* 0x000f300000000a00 */
[----:B------:R-:W5:Y:S08]  /*0060*/  LDC.64 R12, c[0x0][0x220] ;  /* 0x00008800ff0c7b82 */ /* 0x000f700000000a00 */
[----:B------:R-:W4:Y:S01]  /*0070*/  LDC.64 R16, c[0x0][0x230] ;  /* 0x00008c00ff107b82 */ /* 0x000f220000000a00 */
[----:B-1----:R-:W-:-:S02]  /*0080*/  SHF.L.U32 R0, R0, 0x1, RZ ;  /* 0x0000000100007819 */ /* 0x002fc400000006ff */
[----:B---3--:R-:W-:Y:S02]  /*0090*/  SHF.R.S32.HI R3, RZ, 0x17, R5 ;  /* 0x00000017ff037819 */ /* 0x008fe40000011405 */
[----:B------:R-:W-:Y:S02]  /*00a0*/  LOP3.LUT R0, R0, 0xfe, RZ, 0xc0, !PT ;  /* 0x000000fe00007812 */ /* 0x000fe400078ec0ff */
[----:B------:R-:W-:Y:S02]  /*00b0*/  SGXT R3, R3, 0x1 ;  /* 0x000000010303781a */ /* 0x000fe40000000200 */
[----:B------:R-:W-:Y:S02]  /*00c0*/  LEA R0, R5, R0, 0x8 ;  /* 0x0000000005007211 */ /* 0x000fe400078e40ff */
[----:B------:R-:W1:Y:S02]  /*00d0*/  LDC.64 R4, c[0x0][0x238] ;  /* 0x00008e00ff047b82 */ /* 0x000e640000000a00 */
[----:B------:R-:W-:-:S04]  /*00e0*/  LEA.HI R3, R3, R0, RZ, 0x6 ;  /* 0x0000000003037211 */ /* 0x000fc800078f30ff */
[--C-:B------:R-:W-:Y:S02]  /*00f0*/  SHF.R.S32.HI R2, RZ, 0x6, R3.reuse ;  /* 0x00000006ff027819 */ /* 0x100fe40000011403 */
[----:B------:R-:W-:-:S04]  /*0100*/  SHF.R.S32.HI R3, RZ, 0x1f, R3 ;  /* 0x0000001fff037819 */ /* 0x000fc80000011403 */
[----:B------:R-:W-:-:S04]  /*0110*/  LEA.HI R3, R3, R2, RZ, 0x8 ;  /* 0x0000000203037211 */ /* 0x000fc800078f40ff */
[----:B------:R-:W-:-:S04]  /*0120*/  LOP3.LUT R3, R3, 0xffffff00, RZ, 0xc0, !PT ;  /* 0xffffff0003037812 */ /* 0x000fc800078ec0ff */
[----:B------:R-:W-:Y:S02]  /*0130*/  IADD3 R19, R2, -R3, RZ ;  /* 0x8000000302137210 */ /* 0x000fe40007ffe0ff */
[----:B------:R-:W3:Y:S03]  /*0140*/  LDC.64 R2, c[0x0][0x210] ;  /* 0x00008400ff027b82 */ /* 0x000ee60000000a00 */
[----:B--2---:R-:W-:-:S05]  /*0150*/  IMAD.WIDE R14, R19, 0x4, R14 ;  /* 0x00000004130e7825 */ /* 0x004fca00078e020e */
[----:B------:R2:W2:Y:S01]  /*0160*/  LDG.E.EL R18, desc[UR4][R14.64] ;  /* 0x000000040e127981 */ /* 0x0004a2000c2e1900 */
[----:B----4-:R-:W-:-:S04]  /*0170*/  IMAD.WIDE R10, R19, 0x4, R10 ;  /* 0x00000004130a7825 */ /* 0x010fc800078e020a */
[----:B-----5:R-:W-:Y:S01]  /*0180*/  IMAD.WIDE R12, R19, 0x4, R12 ;  /* 0x00000004130c7825 */ /* 0x020fe200078e020c */
[----:B------:R4:W5:Y:S04]  /*0190*/  LDG.E.EL R8, desc[UR4][R10.64] ;  /* 0x000000040a087981 */ /* 0x000968000c2e1900 */
[----:B------:R-:W5:Y:S01]  /*01a0*/  LDG.E.EL R9, desc[UR4][R12.64] ;  /* 0x000000040c097981 */ /* 0x000f62000c2e1900 */
[----:B---3--:R-:W-:-:S05]  /*01b0*/  IMAD.WIDE R2, R0, 0x4, R2 ;  /* 0x0000000400027825 */ /* 0x008fca00078e0202 */
[----:B------:R-:W5:Y:S01]  /*01c0*/  LDG.E.64 R6, desc[UR4][R2.64] ;  /* 0x0000000402067981 */ /* 0x000f62000c1e1b00 */
[----:B0-2---:R-:W-:-:S04]  /*01d0*/  IMAD.WIDE R14, R19, 0x4, R16 ;  /* 0x00000004130e7825 */ /* 0x005fc800078e0210 */
[----:B-1----:R-:W-:Y:S02]  /*01e0*/  IMAD.WIDE R16, R19, 0x4, R4 ;  /* 0x0000000413107825 */ /* 0x002fe400078e0204 */
[----:B------:R-:W2:Y:S01]  /*01f0*/  LDG.E.EL R14, desc[UR4][R14.64] ;  /* 0x000000040e0e7981 */ /* 0x000ea2000c2e1900 */
[----:B----4-:R-:W-:Y:S01]  /*0200*/  HFMA2.MMA R10, -RZ, RZ, 1.625, 0 ;  /* 0x3e800000ff0a7435 */ /* 0x010fe200000001ff */
[----:B------:R-:W0:Y:S02]  /*0210*/  LDC.64 R4, c[0x0][0x240] ;  /* 0x00009000ff047b82 */ /* 0x000e240000000a00 */
[----:B------:R-:W2:Y:S01]  /*0220*/  LDG.E.EL R17, desc[UR4][R16.64] ;  /* 0x0000000410117981 */ /* 0x000ea2000c2e1900 */
[----:B0-----:R-:W-:-:S04]  /*0230*/  IMAD.WIDE R4, R0, 0x4, R4 ;  /* 0x0000000400047825 */ /* 0x001fc800078e0204 */
[----:B------:R-:W-:-:S04]  /*0240*/  FADD R18, R18, 9.9999997473787516356e-06 ;  /* 0x3727c5ac12127421 */ /* 0x000fc80000000000 */
[----:B------:R-:W0:Y:S02]  /*0250*/  MUFU.SQRT R19, R18 ;  /* 0x0000001200137308 */ /* 0x000e240000002000 */
[C---:B0-----:R-:W-:Y:S02]  /*0260*/  FSETP.GT.AND P0, PT, R19.reuse, 8.50705917302346158658e+37, PT ;  /* 0x7e8000001300780b */ /* 0x041fe40003f04000 */
[----:B------:R-:W-:-:S11]  /*0270*/  FSETP.GEU.AND P1, PT, R19, 1.175494350822287508e-38, PT ;  /* 0x008000001300780b */ /* 0x000fd60003f2e000 */
[----:B------:R-:W-:-:S04]  /*0280*/  @P0 FMUL R19, R19, 0.25 ;  /* 0x3e80000013130820 */ /* 0x000fc80000400000 */
[----:B------:R-:W-:-:S06]  /*0290*/  @!P1 FMUL R19, R19, 16777216 ;  /* 0x4b80000013139820 */ /* 0x000fcc0000400000 */
[----:B------:R-:W0:Y:S01]  /*02a0*/  MUFU.RCP R19, R19 ;  /* 0x0000001300137308 */ /* 0x000e220000001000 */
[----:B------:R-:W-:Y:S01]  /*02b0*/  FSEL R10, R10, 1, P0 ;  /* 0x3f8000000a0a7808 */ /* 0x000fe20000000000 */
[--C-:B-----5:R-:W-:Y:S01]  /*02c0*/  FADD R6, R6, R8.reuse ;  /* 0x0000000806067221 */ /* 0x120fe20000000000 */
[----:B------:R-:W-:-:S03]  /*02d0*/  FADD R7, R7, R8 ;  /* 0x0000000807077221 */ /* 0x000fc60000000000 */
[----:B------:R-:W-:Y:S01]  /*02e0*/  @!P1 FMUL R10, R10, 16777216 ;  /* 0x4b8000000a0a9820 */ /* 0x000fe20000400000 */
[C---:B------:R-:W-:Y:S01]  /*02f0*/  FADD R8, -R9.reuse, R6 ;  /* 0x0000000609087221 */ /* 0x040fe20000000100 */
[----:B------:R-:W-:Y:S02]  /*0300*/  FADD R9, -R9, R7 ;  /* 0x0000000709097221 */ /* 0x000fe40000000100 */
[----:B0-----:R-:W-:-:S04]  /*0310*/  FMUL R10, R19, R10 ;  /* 0x0000000a130a7220 */ /* 0x001fc80000400000 */
[-C--:B------:R-:W-:Y:S01]  /*0320*/  FMUL R8, R8, R10.reuse ;  /* 0x0000000a08087220 */ /* 0x080fe20000400000 */
[----:B------:R-:W-:-:S03]  /*0330*/  FMUL R10, R9, R10 ;  /* 0x0000000a090a7220 */ /* 0x000fc60000400000 */
[C-C-:B--2---:R-:W-:Y:S01]  /*0340*/  FFMA R8, R14.reuse, R8, R17.reuse ;  /* 0x000000080e087223 */ /* 0x144fe20000000011 */
[----:B------:R-:W-:-:S04]  /*0350*/  FFMA R10, R14, R10, R17 ;  /* 0x0000000a0e0a7223 */ /* 0x000fc80000000011 */
[----:B------:R-:W-:Y:S02]  /*0360*/  FSETP.GEU.AND P0, PT, R8, RZ, PT ;  /* 0x000000ff0800720b */ /* 0x000fe40003f0e000 */
[----:B------:R-:W-:Y:S02]  /*0370*/  FSETP.GEU.AND P1, PT, R10, RZ, PT ;  /* 0x000000ff0a00720b */ /* 0x000fe40003f2e000 */
[----:B------:R-:W-:Y:S02]  /*0380*/  FSEL R8, R8, RZ, P0 ;  /* 0x000000ff08087208 */ /* 0x000fe40000000000 */
[----:B------:R-:W-:Y:S01]  /*0390*/  FSEL R9, R10, RZ, P1 ;  /* 0x000000ff0a097208 */ /* 0x000fe20000800000 */
[----:B------:R-:W-:Y:S04]  /*03a0*/  STG.E.64 desc[UR4][R2.64], R6 ;  /* 0x0000000602007986 */ /* 0x000fe8000c101b04 */
[----:B------:R-:W-:Y:S01]  /*03b0*/  STG.E.64 desc[UR4][R4.64], R8 ;  /* 0x0000000804007986 */ /* 0x000fe2000c101b04 */
[----:B------:R-:W-:Y:S05]  /*03c0*/  EXIT ;  /* 0x000000000000794d */ /* 0x000fea0003800000 */
.L_x_0:
[----:B------:R-:W-:-:S00]  /*03d0*/  BRA `(.L_x_0) ;  /* 0xfffffffc00fc7947 */ /* 0x000fc0000383ffff */
[----:B------:R-:W-:-:S00]  /*03e0*/  NOP ;  /* 0x0000000000007918 */ /* 0x000fc00000000000 */
        /* <DEDUP_REMOVED lines=9> */
.L_x_1:


//--------------------- .nv.global.init           --------------------------
	.section	.nv.global.init,"aw",@progbits
.nv.global.init:
	.type		_$_str,@object
	.size		_$_str,(_$_str_$_2 - _$_str)
_$_str:
        /*0000*/ 	.byte	0x5f, 0x5f, 0x43, 0x55, 0x44, 0x41, 0x5f, 0x46, 0x54, 0x5a, 0x00
	.type		_$_str_$_2,@object
	.size		_$_str_$_2,(.L_1 - _$_str_$_2)
_$_str_$_2:
        /*000b*/ 	.byte	0x5f, 0x5f, 0x43, 0x55, 0x44, 0x41, 0x5f, 0x50, 0x52, 0x45, 0x43, 0x5f, 0x53, 0x51, 0x52, 0x54
        /*001b*/ 	.byte	0x00
.L_1:


//--------------------- .nv.constant0.triton_poi_fused__native_batch_norm_legit_no_training_convolution_relu_91 --------------------------
	.section	.nv.constant0.triton_poi_fused__native_batch_norm_legit_no_training_convolution_relu_91,"a",@progbits
	.sectionflags	@""
	.align	4
.nv.constant0.triton_poi_fused__native_batch_norm_legit_no_training_convolution_relu_91:
	.zero		588
